//
// Generated by NVIDIA NVVM Compiler
//
// Compiler Build ID: CL-36424714
// Cuda compilation tools, release 13.0, V13.0.88
// Based on NVVM 20.0.0
//

.version 9.0
.target sm_100
.address_size 64

	// .globl	_Z15closestNodeCUDAPfPiS0_i
.extern .shared .align 16 .b8 shared_dist[];

.visible .entry _Z15closestNodeCUDAPfPiS0_i(
	.param .u64 .ptr .align 1 _Z15closestNodeCUDAPfPiS0_i_param_0,
	.param .u64 .ptr .align 1 _Z15closestNodeCUDAPfPiS0_i_param_1,
	.param .u64 .ptr .align 1 _Z15closestNodeCUDAPfPiS0_i_param_2,
	.param .u32 _Z15closestNodeCUDAPfPiS0_i_param_3
)
{
	.reg .pred 	%p<11>;
	.reg .b32 	%r<29>;
	.reg .b32 	%f<10>;
	.reg .b64 	%rd<13>;

	ld.param.u64 	%rd2, [_Z15closestNodeCUDAPfPiS0_i_param_0];
	ld.param.u64 	%rd4, [_Z15closestNodeCUDAPfPiS0_i_param_1];
	ld.param.u64 	%rd3, [_Z15closestNodeCUDAPfPiS0_i_param_2];
	ld.param.u32 	%r12, [_Z15closestNodeCUDAPfPiS0_i_param_3];
	cvta.to.global.u64 	%rd1, %rd4;
	mov.u32 	%r1, %tid.x;
	mov.u32 	%r14, %ctaid.x;
	mov.u32 	%r25, %ntid.x;
	mad.lo.s32 	%r3, %r14, %r25, %r1;
	setp.ge.s32 	%p1, %r3, %r12;
	mov.b32 	%r26, -1;
	mov.f32 	%f9, 0f4E6E6B28;
	@%p1 bra 	$L__BB0_4;
	mul.wide.s32 	%rd5, %r3, 4;
	add.s64 	%rd6, %rd1, %rd5;
	ld.global.u32 	%r16, [%rd6];
	setp.ne.s32 	%p2, %r16, 0;
	@%p2 bra 	$L__BB0_4;
	cvta.to.global.u64 	%rd7, %rd2;
	add.s64 	%rd9, %rd7, %rd5;
	ld.global.f32 	%f1, [%rd9];
	setp.geu.f32 	%p3, %f1, 0f4E6E6B28;
	@%p3 bra 	$L__BB0_4;
	mov.f32 	%f9, %f1;
	mov.u32 	%r26, %r3;
$L__BB0_4:
	shl.b32 	%r18, %r1, 2;
	mov.u32 	%r19, shared_dist;
	add.s32 	%r5, %r19, %r18;
	st.shared.f32 	[%r5], %f9;
	bar.sync 	0;
	setp.lt.u32 	%p4, %r25, 2;
	@%p4 bra 	$L__BB0_9;
$L__BB0_5:
	mov.u32 	%r6, %r25;
	shr.u32 	%r25, %r6, 1;
	setp.ge.u32 	%p5, %r1, %r25;
	add.s32 	%r20, %r25, %r3;
	setp.ge.s32 	%p6, %r20, %r12;
	or.pred  	%p7, %p5, %p6;
	@%p7 bra 	$L__BB0_8;
	shl.b32 	%r21, %r25, 2;
	add.s32 	%r22, %r5, %r21;
	ld.shared.f32 	%f3, [%r22];
	ld.shared.f32 	%f7, [%r5];
	setp.geu.f32 	%p8, %f3, %f7;
	@%p8 bra 	$L__BB0_8;
	st.shared.f32 	[%r5], %f3;
	add.s32 	%r26, %r25, %r1;
$L__BB0_8:
	bar.sync 	0;
	setp.gt.u32 	%p9, %r6, 3;
	@%p9 bra 	$L__BB0_5;
$L__BB0_9:
	setp.ne.s32 	%p10, %r1, 0;
	@%p10 bra 	$L__BB0_11;
	cvta.to.global.u64 	%rd10, %rd3;
	st.global.u32 	[%rd10], %r26;
	mul.wide.s32 	%rd11, %r26, 4;
	add.s64 	%rd12, %rd1, %rd11;
	mov.b32 	%r23, 1;
	st.global.u32 	[%rd12], %r23;
$L__BB0_11:
	ret;

}
	// .globl	_Z9cudaRelaxPfS_PiS0_S0_i
.visible .entry _Z9cudaRelaxPfS_PiS0_S0_i(
	.param .u64 .ptr .align 1 _Z9cudaRelaxPfS_PiS0_S0_i_param_0,
	.param .u64 .ptr .align 1 _Z9cudaRelaxPfS_PiS0_S0_i_param_1,
	.param .u64 .ptr .align 1 _Z9cudaRelaxPfS_PiS0_S0_i_param_2,
	.param .u64 .ptr .align 1 _Z9cudaRelaxPfS_PiS0_S0_i_param_3,
	.param .u64 .ptr .align 1 _Z9cudaRelaxPfS_PiS0_S0_i_param_4,
	.param .u32 _Z9cudaRelaxPfS_PiS0_S0_i_param_5
)
{
	.reg .pred 	%p<4>;
	.reg .b32 	%r<9>;
	.reg .b32 	%f<5>;
	.reg .b64 	%rd<21>;

	ld.param.u64 	%rd5, [_Z9cudaRelaxPfS_PiS0_S0_i_param_0];
	ld.param.u64 	%rd6, [_Z9cudaRelaxPfS_PiS0_S0_i_param_1];
	ld.param.u64 	%rd3, [_Z9cudaRelaxPfS_PiS0_S0_i_param_2];
	ld.param.u64 	%rd4, [_Z9cudaRelaxPfS_PiS0_S0_i_param_3];
	ld.param.u64 	%rd7, [_Z9cudaRelaxPfS_PiS0_S0_i_param_4];
	ld.param.u32 	%r3, [_Z9cudaRelaxPfS_PiS0_S0_i_param_5];
	cvta.to.global.u64 	%rd1, %rd6;
	cvta.to.global.u64 	%rd8, %rd5;
	cvta.to.global.u64 	%rd9, %rd7;
	mov.u32 	%r4, %ctaid.x;
	mov.u32 	%r5, %ntid.x;
	mov.u32 	%r6, %tid.x;
	mad.lo.s32 	%r1, %r4, %r5, %r6;
	ld.global.u32 	%r2, [%rd9];
	mad.lo.s32 	%r7, %r2, %r3, %r1;
	mul.wide.s32 	%rd10, %r7, 4;
	add.s64 	%rd11, %rd8, %rd10;
	ld.global.f32 	%f2, [%rd11];
	mul.wide.s32 	%rd12, %r2, 4;
	add.s64 	%rd13, %rd1, %rd12;
	ld.global.f32 	%f3, [%rd13];
	add.f32 	%f1, %f2, %f3;
	setp.eq.f32 	%p1, %f2, 0f00000000;
	@%p1 bra 	$L__BB1_4;
	cvta.to.global.u64 	%rd14, %rd4;
	mul.wide.s32 	%rd15, %r1, 4;
	add.s64 	%rd16, %rd14, %rd15;
	ld.global.u32 	%r8, [%rd16];
	setp.eq.s32 	%p2, %r8, 1;
	@%p2 bra 	$L__BB1_4;
	add.s64 	%rd2, %rd1, %rd15;
	ld.global.f32 	%f4, [%rd2];
	setp.geu.f32 	%p3, %f1, %f4;
	@%p3 bra 	$L__BB1_4;
	st.global.f32 	[%rd2], %f1;
	cvta.to.global.u64 	%rd18, %rd3;
	add.s64 	%rd20, %rd18, %rd15;
	st.global.u32 	[%rd20], %r2;
$L__BB1_4:
	ret;

}


// ===== COMPILED SASS (sm_100) =====

	.target	sm_100

	.elftype	@"ET_EXEC"


//--------------------- .note.nv.tkinfo           --------------------------
	.section	.note.nv.tkinfo,"",@"SHT_NOTE"
	.sectionflags	@"SHF_NOTE_NV_TKINFO"
	.tkinfo
        /*0018*/ 	.word	0x00000002
        /*0030*/ 	.string	""
        /*0030*/ 	.string	"ptxas"
        /*0030*/ 	.string	"Cuda compilation tools, release 13.0, V13.0.88"
        /*0030*/ 	.string	"Build cuda_13.0.r13.0/compiler.36424714_0"
        /*0030*/ 	.string	"-arch sm_100 -m 64 "



//--------------------- .note.nv.cuinfo           --------------------------
	.section	.note.nv.cuinfo,"",@"SHT_NOTE"
	.sectionflags	@"SHF_NOTE_NV_CUINFO"
        /*0018*/ 	.short	0x0002
        /*001a*/ 	.short	0x0064
        /*001c*/ 	.short	0x0082
	.zero		2


//--------------------- .nv.info                  --------------------------
	.section	.nv.info,"",@"SHT_CUDA_INFO"
	.align	4


	//----- nvinfo : EIATTR_REGCOUNT
	.align		4
        /*0000*/ 	.byte	0x04, 0x2f
        /*0002*/ 	.short	(.L_1 - .L_0)
	.align		4
.L_0:
        /*0004*/ 	.word	index@(_Z15closestNodeCUDAPfPiS0_i)
        /*0008*/ 	.word	0x0000000c


	//----- nvinfo : EIATTR_FRAME_SIZE
	.align		4
.L_1:
        /*000c*/ 	.byte	0x04, 0x11
        /*000e*/ 	.short	(.L_3 - .L_2)
	.align		4
.L_2:
        /*0010*/ 	.word	index@(_Z15closestNodeCUDAPfPiS0_i)
        /*0014*/ 	.word	0x00000000


	//----- nvinfo : EIATTR_REGCOUNT
	.align		4
.L_3:
        /*0018*/ 	.byte	0x04, 0x2f
        /*001a*/ 	.short	(.L_5 - .L_4)
	.align		4
.L_4:
        /*001c*/ 	.word	index@(_Z9cudaRelaxPfS_PiS0_S0_i)
        /*0020*/ 	.word	0x00000010


	//----- nvinfo : EIATTR_FRAME_SIZE
	.align		4
.L_5:
        /*0024*/ 	.byte	0x04, 0x11
        /*0026*/ 	.short	(.L_7 - .L_6)
	.align		4
.L_6:
        /*0028*/ 	.word	index@(_Z9cudaRelaxPfS_PiS0_S0_i)
        /*002c*/ 	.word	0x00000000


	//----- nvinfo : EIATTR_MIN_STACK_SIZE
	.align		4
.L_7:
        /*0030*/ 	.byte	0x04, 0x12
        /*0032*/ 	.short	(.L_9 - .L_8)
	.align		4
.L_8:
        /*0034*/ 	.word	index@(_Z9cudaRelaxPfS_PiS0_S0_i)
        /*0038*/ 	.word	0x00000000


	//----- nvinfo : EIATTR_MIN_STACK_SIZE
	.align		4
.L_9:
        /*003c*/ 	.byte	0x04, 0x12
        /*003e*/ 	.short	(.L_11 - .L_10)
	.align		4
.L_10:
        /*0040*/ 	.word	index@(_Z15closestNodeCUDAPfPiS0_i)
        /*0044*/ 	.word	0x00000000
.L_11:


//--------------------- .nv.compat                --------------------------
	.section	.nv.compat,"",@"SHT_CUDA_COMPAT_INFO"
	.align	4
        /*0000*/ 	.byte	0x02, 0x09, 0x00, 0x00, 0x02, 0x02, 0x01, 0x00, 0x02, 0x05, 0x05, 0x00, 0x03, 0x07, 0x01, 0x01
        /*0010*/ 	.byte	0x02, 0x03, 0x00, 0x00, 0x02, 0x06, 0x01, 0x00, 0x04, 0x0b, 0x08, 0x00, 0x01, 0x00, 0x00, 0x00
        /*0020*/ 	.byte	0x00, 0x00, 0x00, 0x00


//--------------------- .nv.info._Z9cudaRelaxPfS_PiS0_S0_i --------------------------
	.section	.nv.info._Z9cudaRelaxPfS_PiS0_S0_i,"",@"SHT_CUDA_INFO"
	.sectionflags	@""
	.align	4


	//----- nvinfo : EIATTR_CUDA_API_VERSION
	.align		4
        /*0000*/ 	.byte	0x04, 0x37
        /*0002*/ 	.short	(.L_13 - .L_12)
.L_12:
        /*0004*/ 	.word	0x00000082


	//----- nvinfo : EIATTR_KPARAM_INFO
	.align		4
.L_13:
        /*0008*/ 	.byte	0x04, 0x17
        /*000a*/ 	.short	(.L_15 - .L_14)
.L_14:
        /*000c*/ 	.word	0x00000000
        /*0010*/ 	.short	0x0005
        /*0012*/ 	.short	0x0028
        /*0014*/ 	.byte	0x00, 0xf0, 0x11, 0x00


	//----- nvinfo : EIATTR_KPARAM_INFO
	.align		4
.L_15:
        /*0018*/ 	.byte	0x04, 0x17
        /*001a*/ 	.short	(.L_17 - .L_16)
.L_16:
        /*001c*/ 	.word	0x00000000
        /*0020*/ 	.short	0x0004
        /*0022*/ 	.short	0x0020
        /*0024*/ 	.byte	0x00, 0xf5, 0x21, 0x00


	//----- nvinfo : EIATTR_KPARAM_INFO
	.align		4
.L_17:
        /*0028*/ 	.byte	0x04, 0x17
        /*002a*/ 	.short	(.L_19 - .L_18)
.L_18:
        /*002c*/ 	.word	0x00000000
        /*0030*/ 	.short	0x0003
        /*0032*/ 	.short	0x0018
        /*0034*/ 	.byte	0x00, 0xf5, 0x21, 0x00


	//----- nvinfo : EIATTR_KPARAM_INFO
	.align		4
.L_19:
        /*0038*/ 	.byte	0x04, 0x17
        /*003a*/ 	.short	(.L_21 - .L_20)
.L_20:
        /*003c*/ 	.word	0x00000000
        /*0040*/ 	.short	0x0002
        /*0042*/ 	.short	0x0010
        /*0044*/ 	.byte	0x00, 0xf5, 0x21, 0x00


	//----- nvinfo : EIATTR_KPARAM_INFO
	.align		4
.L_21:
        /*0048*/ 	.byte	0x04, 0x17
        /*004a*/ 	.short	(.L_23 - .L_22)
.L_22:
        /*004c*/ 	.word	0x00000000
        /*0050*/ 	.short	0x0001
        /*0052*/ 	.short	0x0008
        /*0054*/ 	.byte	0x00, 0xf5, 0x21, 0x00


	//----- nvinfo : EIATTR_KPARAM_INFO
	.align		4
.L_23:
        /*0058*/ 	.byte	0x04, 0x17
        /*005a*/ 	.short	(.L_25 - .L_24)
.L_24:
        /*005c*/ 	.word	0x00000000
        /*0060*/ 	.short	0x0000
        /*0062*/ 	.short	0x0000
        /*0064*/ 	.byte	0x00, 0xf5, 0x21, 0x00


	//----- nvinfo : EIATTR_SPARSE_MMA_MASK
	.align		4
.L_25:
        /*0068*/ 	.byte	0x03, 0x50
        /*006a*/ 	.short	0x0000


	//----- nvinfo : EIATTR_MAXREG_COUNT
	.align		4
        /*006c*/ 	.byte	0x03, 0x1b
        /*006e*/ 	.short	0x00ff


	//----- nvinfo : EIATTR_MERCURY_ISA_VERSION
	.align		4
        /*0070*/ 	.byte	0x03, 0x5f
        /*0072*/ 	.short	0x0101


	//----- nvinfo : EIATTR_VRC_CTA_INIT_COUNT
	.align		4
        /*0074*/ 	.byte	0x02, 0x4a
	.zero		1
	.zero		1


	//----- nvinfo : EIATTR_EXIT_INSTR_OFFSETS
	.align		4
        /*0078*/ 	.byte	0x04, 0x1c
        /*007a*/ 	.short	(.L_27 - .L_26)


	//   ....[0]....
.L_26:
        /*007c*/ 	.word	0x00000110


	//   ....[1]....
        /*0080*/ 	.word	0x00000160


	//   ....[2]....
        /*0084*/ 	.word	0x000001b0


	//   ....[3]....
        /*0088*/ 	.word	0x00000200


	//----- nvinfo : EIATTR_CBANK_PARAM_SIZE
	.align		4
.L_27:
        /*008c*/ 	.byte	0x03, 0x19
        /*008e*/ 	.short	0x002c


	//----- nvinfo : EIATTR_PARAM_CBANK
	.align		4
        /*0090*/ 	.byte	0x04, 0x0a
        /*0092*/ 	.short	(.L_29 - .L_28)
	.align		4
.L_28:
        /*0094*/ 	.word	index@(.nv.constant0._Z9cudaRelaxPfS_PiS0_S0_i)
        /*0098*/ 	.short	0x0380
        /*009a*/ 	.short	0x002c


	//----- nvinfo : EIATTR_SW_WAR
	.align		4
.L_29:
        /*009c*/ 	.byte	0x04, 0x36
        /*009e*/ 	.short	(.L_31 - .L_30)
.L_30:
        /*00a0*/ 	.word	0x00000008
.L_31:


//--------------------- .nv.info._Z15closestNodeCUDAPfPiS0_i --------------------------
	.section	.nv.info._Z15closestNodeCUDAPfPiS0_i,"",@"SHT_CUDA_INFO"
	.sectionflags	@""
	.align	4


	//----- nvinfo : EIATTR_CUDA_API_VERSION
	.align		4
        /*0000*/ 	.byte	0x04, 0x37
        /*0002*/ 	.short	(.L_33 - .L_32)
.L_32:
        /*0004*/ 	.word	0x00000082


	//----- nvinfo : EIATTR_KPARAM_INFO
	.align		4
.L_33:
        /*0008*/ 	.byte	0x04, 0x17
        /*000a*/ 	.short	(.L_35 - .L_34)
.L_34:
        /*000c*/ 	.word	0x00000000
        /*0010*/ 	.short	0x0003
        /*0012*/ 	.short	0x0018
        /*0014*/ 	.byte	0x00, 0xf0, 0x11, 0x00


	//----- nvinfo : EIATTR_KPARAM_INFO
	.align		4
.L_35:
        /*0018*/ 	.byte	0x04, 0x17
        /*001a*/ 	.short	(.L_37 - .L_36)
.L_36:
        /*001c*/ 	.word	0x00000000
        /*0020*/ 	.short	0x0002
        /*0022*/ 	.short	0x0010
        /*0024*/ 	.byte	0x00, 0xf5, 0x21, 0x00


	//----- nvinfo : EIATTR_KPARAM_INFO
	.align		4
.L_37:
        /*0028*/ 	.byte	0x04, 0x17
        /*002a*/ 	.short	(.L_39 - .L_38)
.L_38:
        /*002c*/ 	.word	0x00000000
        /*0030*/ 	.short	0x0001
        /*0032*/ 	.short	0x0008
        /*0034*/ 	.byte	0x00, 0xf5, 0x21, 0x00


	//----- nvinfo : EIATTR_KPARAM_INFO
	.align		4
.L_39:
        /*0038*/ 	.byte	0x04, 0x17
        /*003a*/ 	.short	(.L_41 - .L_40)
.L_40:
        /*003c*/ 	.word	0x00000000
        /*0040*/ 	.short	0x0000
        /*0042*/ 	.short	0x0000
        /*0044*/ 	.byte	0x00, 0xf5, 0x21, 0x00


	//----- nvinfo : EIATTR_SPARSE_MMA_MASK
	.align		4
.L_41:
        /*0048*/ 	.byte	0x03, 0x50
        /*004a*/ 	.short	0x0000


	//----- nvinfo : EIATTR_MAXREG_COUNT
	.align		4
        /*004c*/ 	.byte	0x03, 0x1b
        /*004e*/ 	.short	0x00ff


	//----- nvinfo : EIATTR_NUM_BARRIERS
	.align		4
        /*0050*/ 	.byte	0x02, 0x4c
        /*0052*/ 	.byte	0x01
	.zero		1


	//----- nvinfo : EIATTR_MERCURY_ISA_VERSION
	.align		4
        /*0054*/ 	.byte	0x03, 0x5f
        /*0056*/ 	.short	0x0101


	//----- nvinfo : EIATTR_VRC_CTA_INIT_COUNT
	.align		4
        /*0058*/ 	.byte	0x02, 0x4a
	.zero		1
	.zero		1


	//----- nvinfo : EIATTR_EXIT_INSTR_OFFSETS
	.align		4
        /*005c*/ 	.byte	0x04, 0x1c
        /*005e*/ 	.short	(.L_43 - .L_42)


	//   ....[0]....
.L_42:
        /*0060*/ 	.word	0x00000330


	//   ....[1]....
        /*0064*/ 	.word	0x000003a0


	//----- nvinfo : EIATTR_CRS_STACK_SIZE
	.align		4
.L_43:
        /*0068*/ 	.byte	0x04, 0x1e
        /*006a*/ 	.short	(.L_45 - .L_44)
.L_44:
        /*006c*/ 	.word	0x00000000


	//----- nvinfo : EIATTR_CBANK_PARAM_SIZE
	.align		4
.L_45:
        /*0070*/ 	.byte	0x03, 0x19
        /*0072*/ 	.short	0x001c


	//----- nvinfo : EIATTR_PARAM_CBANK
	.align		4
        /*0074*/ 	.byte	0x04, 0x0a
        /*0076*/ 	.short	(.L_47 - .L_46)
	.align		4
.L_46:
        /*0078*/ 	.word	index@(.nv.constant0._Z15closestNodeCUDAPfPiS0_i)
        /*007c*/ 	.short	0x0380
        /*007e*/ 	.short	0x001c


	//----- nvinfo : EIATTR_SW_WAR
	.align		4
.L_47:
        /*0080*/ 	.byte	0x04, 0x36
        /*0082*/ 	.short	(.L_49 - .L_48)
.L_48:
        /*0084*/ 	.word	0x00000008
.L_49:


//--------------------- .nv.callgraph             --------------------------
	.section	.nv.callgraph,"",@"SHT_CUDA_CALLGRAPH"
	.align	4
	.sectionentsize	8
	.align		4
        /*0000*/ 	.word	0x00000000
	.align		4
        /*0004*/ 	.word	0xffffffff
	.align		4
        /*0008*/ 	.word	0x00000000
	.align		4
        /*000c*/ 	.word	0xfffffffe
	.align		4
        /*0010*/ 	.word	0x00000000
	.align		4
        /*0014*/ 	.word	0xfffffffd
	.align		4
        /*0018*/ 	.word	0x00000000
	.align		4
        /*001c*/ 	.word	0xfffffffc


//--------------------- .text._Z9cudaRelaxPfS_PiS0_S0_i --------------------------
	.section	.text._Z9cudaRelaxPfS_PiS0_S0_i,"ax",@progbits
	.align	128
        .global         _Z9cudaRelaxPfS_PiS0_S0_i
        .type           _Z9cudaRelaxPfS_PiS0_S0_i,@function
        .size           _Z9cudaRelaxPfS_PiS0_S0_i,(.L_x_8 - _Z9cudaRelaxPfS_PiS0_S0_i)
        .other          _Z9cudaRelaxPfS_PiS0_S0_i,@"STO_CUDA_ENTRY STV_DEFAULT"
_Z9cudaRelaxPfS_PiS0_S0_i:
.text._Z9cudaRelaxPfS_PiS0_S0_i:
[----:B------:R-:W-:Y:S08]  /*0000*/  LDC R1, c[0x0][0x37c] ;  /* 0x0000df00ff017b82 */ /* 0x000ff00000000800 */
[----:B------:R-:W0:Y:S01]  /*0010*/  LDC.64 R2, c[0x0][0x3a0] ;  /* 0x0000e800ff027b82 */ /* 0x000e220000000a00 */
[----:B------:R-:W0:Y:S01]  /*0020*/  LDCU.64 UR4, c[0x0][0x358] ;  /* 0x00006b00ff0477ac */ /* 0x000e220008000a00 */
[----:B------:R-:W1:Y:S01]  /*0030*/  S2R R0, SR_TID.X ;  /* 0x0000000000007919 */ /* 0x000e620000002100 */
[----:B------:R-:W2:Y:S05]  /*0040*/  LDCU UR7, c[0x0][0x3a8] ;  /* 0x00007500ff0777ac */ /* 0x000eaa0008000800 */
[----:B------:R-:W1:Y:S08]  /*0050*/  S2UR UR6, SR_CTAID.X ;  /* 0x00000000000679c3 */ /* 0x000e700000002500 */
[----:B------:R-:W1:Y:S01]  /*0060*/  LDC R9, c[0x0][0x360] ;  /* 0x0000d800ff097b82 */ /* 0x000e620000000800 */
[----:B0-----:R-:W2:Y:S07]  /*0070*/  LDG.E R11, desc[UR4][R2.64] ;  /* 0x00000004020b7981 */ /* 0x001eae000c1e1900 */
[----:B------:R-:W0:Y:S01]  /*0080*/  LDC.64 R4, c[0x0][0x380] ;  /* 0x0000e000ff047b82 */ /* 0x000e220000000a00 */
[----:B-1----:R-:W-:-:S04]  /*0090*/  IMAD R9, R9, UR6, R0 ;  /* 0x0000000609097c24 */ /* 0x002fc8000f8e0200 */
[----:B--2---:R-:W-:-:S04]  /*00a0*/  IMAD R7, R11, UR7, R9 ;  /* 0x000000070b077c24 */ /* 0x004fc8000f8e0209 */
[----:B0-----:R-:W-:Y:S02]  /*00b0*/  IMAD.WIDE R4, R7, 0x4, R4 ;  /* 0x0000000407047825 */ /* 0x001fe400078e0204 */
[----:B------:R-:W0:Y:S04]  /*00c0*/  LDC.64 R6, c[0x0][0x388] ;  /* 0x0000e200ff067b82 */ /* 0x000e280000000a00 */
[----:B------:R-:W2:Y:S01]  /*00d0*/  LDG.E R4, desc[UR4][R4.64] ;  /* 0x0000000404047981 */ /* 0x000ea2000c1e1900 */
[----:B0-----:R-:W-:-:S05]  /*00e0*/  IMAD.WIDE R2, R11, 0x4, R6 ;  /* 0x000000040b027825 */ /* 0x001fca00078e0206 */
[----:B------:R0:W5:Y:S01]  /*00f0*/  LDG.E R13, desc[UR4][R2.64] ;  /* 0x00000004020d7981 */ /* 0x000162000c1e1900 */
[----:B--2---:R-:W-:-:S13]  /*0100*/  FSETP.NEU.AND P0, PT, R4, RZ, PT ;  /* 0x000000ff0400720b */ /* 0x004fda0003f0d000 */
[----:B0-----:R-:W-:Y:S05]  /*0110*/  @!P0 EXIT ;  /* 0x000000000000894d */ /* 0x001fea0003800000 */
[----:B------:R-:W0:Y:S02]  /*0120*/  LDC.64 R2, c[0x0][0x398] ;  /* 0x0000e600ff027b82 */ /* 0x000e240000000a00 */
[----:B0-----:R-:W-:-:S06]  /*0130*/  IMAD.WIDE R2, R9, 0x4, R2 ;  /* 0x0000000409027825 */ /* 0x001fcc00078e0202 */
[----:B------:R-:W2:Y:S02]  /*0140*/  LDG.E R2, desc[UR4][R2.64] ;  /* 0x0000000402027981 */ /* 0x000ea4000c1e1900 */
[----:B--2---:R-:W-:-:S13]  /*0150*/  ISETP.NE.AND P0, PT, R2, 0x1, PT ;  /* 0x000000010200780c */ /* 0x004fda0003f05270 */
[----:B------:R-:W-:Y:S05]  /*0160*/  @!P0 EXIT ;  /* 0x000000000000894d */ /* 0x000fea0003800000 */
[----:B------:R-:W-:-:S05]  /*0170*/  IMAD.WIDE R2, R9, 0x4, R6 ;  /* 0x0000000409027825 */ /* 0x000fca00078e0206 */
[----:B------:R-:W2:Y:S01]  /*0180*/  LDG.E R0, desc[UR4][R2.64] ;  /* 0x0000000402007981 */ /* 0x000ea2000c1e1900 */
[----:B-----5:R-:W-:-:S05]  /*0190*/  FADD R13, R4, R13 ;  /* 0x0000000d040d7221 */ /* 0x020fca0000000000 */
[----:B--2---:R-:W-:-:S13]  /*01a0*/  FSETP.GEU.AND P0, PT, R13, R0, PT ;  /* 0x000000000d00720b */ /* 0x004fda0003f0e000 */
[----:B------:R-:W-:Y:S05]  /*01b0*/  @P0 EXIT ;  /* 0x000000000000094d */ /* 0x000fea0003800000 */
[----:B------:R-:W0:Y:S01]  /*01c0*/  LDC.64 R4, c[0x0][0x390] ;  /* 0x0000e400ff047b82 */ /* 0x000e220000000a00 */
[----:B------:R-:W-:Y:S01]  /*01d0*/  STG.E desc[UR4][R2.64], R13 ;  /* 0x0000000d02007986 */ /* 0x000fe2000c101904 */
[----:B0-----:R-:W-:-:S05]  /*01e0*/  IMAD.WIDE R4, R9, 0x4, R4 ;  /* 0x0000000409047825 */ /* 0x001fca00078e0204 */
[----:B------:R-:W-:Y:S01]  /*01f0*/  STG.E desc[UR4][R4.64], R11 ;  /* 0x0000000b04007986 */ /* 0x000fe2000c101904 */
[----:B------:R-:W-:Y:S05]  /*0200*/  EXIT ;  /* 0x000000000000794d */ /* 0x000fea0003800000 */
.L_x_0:
[----:B------:R-:W-:-:S00]  /*0210*/  BRA `(.L_x_0) ;  /* 0xfffffffc00fc7947 */ /* 0x000fc0000383ffff */
[----:B------:R-:W-:-:S00]  /*0220*/  NOP ;  /* 0x0000000000007918 */ /* 0x000fc00000000000 */
        /* <DEDUP_REMOVED lines=13> */
.L_x_8:


//--------------------- .text._Z15closestNodeCUDAPfPiS0_i --------------------------
	.section	.text._Z15closestNodeCUDAPfPiS0_i,"ax",@progbits
	.align	128
        .global         _Z15closestNodeCUDAPfPiS0_i
        .type           _Z15closestNodeCUDAPfPiS0_i,@function
        .size           _Z15closestNodeCUDAPfPiS0_i,(.L_x_9 - _Z15closestNodeCUDAPfPiS0_i)
        .other          _Z15closestNodeCUDAPfPiS0_i,@"STO_CUDA_ENTRY STV_DEFAULT"
_Z15closestNodeCUDAPfPiS0_i:
.text._Z15closestNodeCUDAPfPiS0_i:
[----:B------:R-:W-:Y:S01]  /*0000*/  LDC R1, c[0x0][0x37c] ;  /* 0x0000df00ff017b82 */ /* 0x000fe20000000800 */
[----:B------:R-:W0:Y:S07]  /*0010*/  S2R R9, SR_TID.X ;  /* 0x0000000000097919 */ /* 0x000e2e0000002100 */
[----:B------:R-:W0:Y:S01]  /*0020*/  S2UR UR4, SR_CTAID.X ;  /* 0x00000000000479c3 */ /* 0x000e220000002500 */
[----:B------:R-:W1:Y:S01]  /*0030*/  LDCU UR5, c[0x0][0x398] ;  /* 0x00007300ff0577ac */ /* 0x000e620008000800 */
[----:B------:R-:W-:Y:S01]  /*0040*/  BSSY.RECONVERGENT B0, `(.L_x_1) ;  /* 0x0000013000007945 */ /* 0x000fe20003800200 */
[----:B------:R-:W-:Y:S01]  /*0050*/  IMAD.MOV.U32 R7, RZ, RZ, -0x1 ;  /* 0xffffffffff077424 */ /* 0x000fe200078e00ff */
[----:B------:R-:W2:Y:S01]  /*0060*/  LDCU.64 UR6, c[0x0][0x358] ;  /* 0x00006b00ff0677ac */ /* 0x000ea20008000a00 */
[----:B------:R-:W-:-:S03]  /*0070*/  IMAD.MOV.U32 R4, RZ, RZ, 0x4e6e6b28 ;  /* 0x4e6e6b28ff047424 */ /* 0x000fc600078e00ff */
[----:B------:R-:W0:Y:S02]  /*0080*/  LDC R0, c[0x0][0x360] ;  /* 0x0000d800ff007b82 */ /* 0x000e240000000800 */
[----:B0-----:R-:W-:-:S05]  /*0090*/  IMAD R5, R0, UR4, R9 ;  /* 0x0000000400057c24 */ /* 0x001fca000f8e0209 */
[----:B-1----:R-:W-:-:S13]  /*00a0*/  ISETP.GE.AND P0, PT, R5, UR5, PT ;  /* 0x0000000505007c0c */ /* 0x002fda000bf06270 */
[----:B--2---:R-:W-:Y:S05]  /*00b0*/  @P0 BRA `(.L_x_2) ;  /* 0x00000000002c0947 */ /* 0x004fea0003800000 */
[----:B------:R-:W0:Y:S02]  /*00c0*/  LDC.64 R2, c[0x0][0x388] ;  /* 0x0000e200ff027b82 */ /* 0x000e240000000a00 */
[----:B0-----:R-:W-:-:S06]  /*00d0*/  IMAD.WIDE R2, R5, 0x4, R2 ;  /* 0x0000000405027825 */ /* 0x001fcc00078e0202 */
[----:B------:R-:W2:Y:S02]  /*00e0*/  LDG.E R2, desc[UR6][R2.64] ;  /* 0x0000000602027981 */ /* 0x000ea4000c1e1900 */
[----:B--2---:R-:W-:-:S13]  /*00f0*/  ISETP.NE.AND P0, PT, R2, RZ, PT ;  /* 0x000000ff0200720c */ /* 0x004fda0003f05270 */
[----:B------:R-:W-:Y:S05]  /*0100*/  @P0 BRA `(.L_x_2) ;  /* 0x0000000000180947 */ /* 0x000fea0003800000 */
[----:B------:R-:W0:Y:S02]  /*0110*/  LDC.64 R2, c[0x0][0x380] ;  /* 0x0000e000ff027b82 */ /* 0x000e240000000a00 */
[----:B0-----:R-:W-:-:S06]  /*0120*/  IMAD.WIDE R2, R5, 0x4, R2 ;  /* 0x0000000405027825 */ /* 0x001fcc00078e0202 */
[----:B------:R-:W2:Y:S02]  /*0130*/  LDG.E R2, desc[UR6][R2.64] ;  /* 0x0000000602027981 */ /* 0x000ea4000c1e1900 */
[----:B--2---:R-:W-:-:S13]  /*0140*/  FSETP.GEU.AND P0, PT, R2, 1.00000000000000000000e+09, PT ;  /* 0x4e6e6b280200780b */ /* 0x004fda0003f0e000 */
[----:B------:R-:W-:Y:S02]  /*0150*/  @!P0 IMAD.MOV.U32 R4, RZ, RZ, R2 ;  /* 0x000000ffff048224 */ /* 0x000fe400078e0002 */
[----:B------:R-:W-:-:S07]  /*0160*/  @!P0 IMAD.MOV.U32 R7, RZ, RZ, R5 ;  /* 0x000000ffff078224 */ /* 0x000fce00078e0005 */
.L_x_2:
[----:B------:R-:W-:Y:S05]  /*0170*/  BSYNC.RECONVERGENT B0 ;  /* 0x0000000000007941 */ /* 0x000fea0003800200 */
.L_x_1:
[----:B------:R-:W0:Y:S01]  /*0180*/  S2UR UR5, SR_CgaCtaId ;  /* 0x00000000000579c3 */ /* 0x000e220000008800 */
[----:B------:R-:W-:Y:S01]  /*0190*/  UMOV UR4, 0x400 ;  /* 0x0000040000047882 */ /* 0x000fe20000000000 */
[----:B------:R-:W-:Y:S01]  /*01a0*/  ISETP.GE.U32.AND P0, PT, R0, 0x2, PT ;  /* 0x000000020000780c */ /* 0x000fe20003f06070 */
[----:B0-----:R-:W-:-:S06]  /*01b0*/  ULEA UR4, UR5, UR4, 0x18 ;  /* 0x0000000405047291 */ /* 0x001fcc000f8ec0ff */
[----:B------:R-:W-:-:S05]  /*01c0*/  LEA R3, R9, UR4, 0x2 ;  /* 0x0000000409037c11 */ /* 0x000fca000f8e10ff */
[----:B------:R0:W-:Y:S01]  /*01d0*/  STS [R3], R4 ;  /* 0x0000000403007388 */ /* 0x0001e20000000800 */
[----:B------:R-:W-:Y:S06]  /*01e0*/  BAR.SYNC.DEFER_BLOCKING 0x0 ;  /* 0x0000000000007b1d */ /* 0x000fec0000010000 */
[----:B------:R-:W-:Y:S05]  /*01f0*/  @!P0 BRA `(.L_x_3) ;  /* 0x0000000000488947 */ /* 0x000fea0003800000 */
[----:B------:R-:W1:Y:S02]  /*0200*/  LDCU UR4, c[0x0][0x398] ;  /* 0x00007300ff0477ac */ /* 0x000e640008000800 */
.L_x_6:
[----:B------:R-:W-:Y:S01]  /*0210*/  MOV R6, R0 ;  /* 0x0000000000067202 */ /* 0x000fe20000000f00 */
[----:B------:R-:W-:Y:S01]  /*0220*/  BSSY.RECONVERGENT B0, `(.L_x_4) ;  /* 0x000000c000007945 */ /* 0x000fe20003800200 */
[----:B------:R-:W-:-:S05]  /*0230*/  SHF.R.U32.HI R0, RZ, 0x1, R0 ;  /* 0x00000001ff007819 */ /* 0x000fca0000011600 */
[----:B-1----:R-:W-:-:S05]  /*0240*/  IMAD.IADD R2, R5, 0x1, R0 ;  /* 0x0000000105027824 */ /* 0x002fca00078e0200 */
[----:B-1----:R-:W-:-:S04]  /*0250*/  ISETP.GE.AND P0, PT, R2, UR4, PT ;  /* 0x0000000402007c0c */ /* 0x002fc8000bf06270 */
[----:B------:R-:W-:-:S13]  /*0260*/  ISETP.GE.U32.OR P0, PT, R9, R0, P0 ;  /* 0x000000000900720c */ /* 0x000fda0000706470 */
[----:B------:R-:W-:Y:S05]  /*0270*/  @P0 BRA `(.L_x_5) ;  /* 0x0000000000180947 */ /* 0x000fea0003800000 */
[----:B------:R-:W-:Y:S01]  /*0280*/  IMAD R2, R0, 0x4, R3 ;  /* 0x0000000400027824 */ /* 0x000fe200078e0203 */
[----:B0-----:R-:W-:Y:S05]  /*0290*/  LDS R4, [R3] ;  /* 0x0000000003047984 */ /* 0x001fea0000000800 */
[----:B------:R-:W0:Y:S02]  /*02a0*/  LDS R2, [R2] ;  /* 0x0000000002027984 */ /* 0x000e240000000800 */
[----:B0-----:R-:W-:-:S13]  /*02b0*/  FSETP.GEU.AND P0, PT, R2, R4, PT ;  /* 0x000000040200720b */ /* 0x001fda0003f0e000 */
[----:B------:R1:W-:Y:S01]  /*02c0*/  @!P0 STS [R3], R2 ;  /* 0x0000000203008388 */ /* 0x0003e20000000800 */
[----:B------:R-:W-:-:S07]  /*02d0*/  @!P0 IADD3 R7, PT, PT, R0, R9, RZ ;  /* 0x0000000900078210 */ /* 0x000fce0007ffe0ff */
.L_x_5:
[----:B------:R-:W-:Y:S05]  /*02e0*/  BSYNC.RECONVERGENT B0 ;  /* 0x0000000000007941 */ /* 0x000fea0003800200 */
.L_x_4:
[----:B------:R-:W-:Y:S01]  /*02f0*/  BAR.SYNC.DEFER_BLOCKING 0x0 ;  /* 0x0000000000007b1d */ /* 0x000fe20000010000 */
[----:B------:R-:W-:-:S13]  /*0300*/  ISETP.GT.U32.AND P0, PT, R6, 0x3, PT ;  /* 0x000000030600780c */ /* 0x000fda0003f04070 */
[----:B------:R-:W-:Y:S05]  /*0310*/  @P0 BRA `(.L_x_6) ;  /* 0xfffffffc00bc0947 */ /* 0x000fea000383ffff */
.L_x_3:
[----:B------:R-:W-:-:S13]  /*0320*/  ISETP.NE.AND P0, PT, R9, RZ, PT ;  /* 0x000000ff0900720c */ /* 0x000fda0003f05270 */
[----:B------:R-:W-:Y:S05]  /*0330*/  @P0 EXIT ;  /* 0x000000000000094d */ /* 0x000fea0003800000 */
[----:B0-----:R-:W0:Y:S01]  /*0340*/  LDC.64 R4, c[0x0][0x388] ;  /* 0x0000e200ff047b82 */ /* 0x001e220000000a00 */
[----:B------:R-:W-:-:S07]  /*0350*/  IMAD.MOV.U32 R9, RZ, RZ, 0x1 ;  /* 0x00000001ff097424 */ /* 0x000fce00078e00ff */
[----:B-1----:R-:W1:Y:S01]  /*0360*/  LDC.64 R2, c[0x0][0x390] ;  /* 0x0000e400ff027b82 */ /* 0x002e620000000a00 */
[----:B0-----:R-:W-:Y:S01]  /*0370*/  IMAD.WIDE R4, R7, 0x4, R4 ;  /* 0x0000000407047825 */ /* 0x001fe200078e0204 */
[----:B-1----:R-:W-:Y:S04]  /*0380*/  STG.E desc[UR6][R2.64], R7 ;  /* 0x0000000702007986 */ /* 0x002fe8000c101906 */
[----:B------:R-:W-:Y:S01]  /*0390*/  STG.E desc[UR6][R4.64], R9 ;  /* 0x0000000904007986 */ /* 0x000fe2000c101906 */
[----:B------:R-:W-:Y:S05]  /*03a0*/  EXIT ;  /* 0x000000000000794d */ /* 0x000fea0003800000 */
.L_x_7:
        /* <DEDUP_REMOVED lines=13> */
.L_x_9:


//--------------------- .nv.shared._Z9cudaRelaxPfS_PiS0_S0_i --------------------------
	.section	.nv.shared._Z9cudaRelaxPfS_PiS0_S0_i,"aw",@nobits
	.sectionflags	@""
	.align	16
	.zero		1024


//--------------------- .nv.shared.reserved.0     --------------------------
	.section	.nv.shared.reserved.0,"aw",@nobits
	.weak		__nv_reservedSMEM_offset_0_alias
	.size		__nv_reservedSMEM_offset_0_alias, 0, 64
	.other		__nv_reservedSMEM_offset_0_alias,@"STO_CUDA_RESERVED_SHARED STV_DEFAULT"
__nv_reservedSMEM_offset_0_alias:
	.zero		0
	.zero		64


//--------------------- .nv.shared._Z15closestNodeCUDAPfPiS0_i --------------------------
	.section	.nv.shared._Z15closestNodeCUDAPfPiS0_i,"aw",@nobits
	.sectionflags	@""
	.align	16
	.zero		1024


//--------------------- .nv.constant0._Z9cudaRelaxPfS_PiS0_S0_i --------------------------
	.section	.nv.constant0._Z9cudaRelaxPfS_PiS0_S0_i,"a",@progbits
	.sectionflags	@""
	.align	4
.nv.constant0._Z9cudaRelaxPfS_PiS0_S0_i:
	.zero		940


//--------------------- .nv.constant0._Z15closestNodeCUDAPfPiS0_i --------------------------
	.section	.nv.constant0._Z15closestNodeCUDAPfPiS0_i,"a",@progbits
	.sectionflags	@""
	.align	4
.nv.constant0._Z15closestNodeCUDAPfPiS0_i:
	.zero		924


//--------------------- SYMBOLS --------------------------

	.type		.nv.reservedSmem.offset0,@object
	.size		.nv.reservedSmem.offset0,0x4
	.type		.nv.reservedSmem.cap,@object
	.size		.nv.reservedSmem.cap,0x4
